//
// Generated by NVIDIA NVVM Compiler
//
// Compiler Build ID: CL-36424714
// Cuda compilation tools, release 13.0, V13.0.88
// Based on NVVM 20.0.0
//

.version 9.0
.target sm_100
.address_size 64

	// .globl	_Z10MatrixMultPdS_S_llli
// _ZZ10MatrixMultPdS_S_llliE8shared_A has been demoted
// _ZZ10MatrixMultPdS_S_llliE8shared_B has been demoted

.visible .entry _Z10MatrixMultPdS_S_llli(
	.param .u64 .ptr .align 1 _Z10MatrixMultPdS_S_llli_param_0,
	.param .u64 .ptr .align 1 _Z10MatrixMultPdS_S_llli_param_1,
	.param .u64 .ptr .align 1 _Z10MatrixMultPdS_S_llli_param_2,
	.param .u64 _Z10MatrixMultPdS_S_llli_param_3,
	.param .u64 _Z10MatrixMultPdS_S_llli_param_4,
	.param .u64 _Z10MatrixMultPdS_S_llli_param_5,
	.param .u32 _Z10MatrixMultPdS_S_llli_param_6
)
{
	.reg .pred 	%p<14>;
	.reg .b32 	%r<71>;
	.reg .b64 	%rd<37>;
	.reg .b64 	%fd<122>;
	// demoted variable
	.shared .align 8 .b8 _ZZ10MatrixMultPdS_S_llliE8shared_A[32];
	// demoted variable
	.shared .align 8 .b8 _ZZ10MatrixMultPdS_S_llliE8shared_B[32];
	ld.param.u64 	%rd10, [_Z10MatrixMultPdS_S_llli_param_0];
	ld.param.u64 	%rd11, [_Z10MatrixMultPdS_S_llli_param_1];
	ld.param.u64 	%rd12, [_Z10MatrixMultPdS_S_llli_param_2];
	ld.param.u64 	%rd13, [_Z10MatrixMultPdS_S_llli_param_4];
	ld.param.u64 	%rd14, [_Z10MatrixMultPdS_S_llli_param_5];
	ld.param.u32 	%r31, [_Z10MatrixMultPdS_S_llli_param_6];
	mov.u32 	%r1, %tid.y;
	mov.u32 	%r2, %tid.x;
	mov.u32 	%r32, %ctaid.y;
	mov.u32 	%r33, %ctaid.x;
	mov.u32 	%r3, %ntid.y;
	mul.wide.u32 	%rd1, %r33, %r3;
	mov.u32 	%r4, %ntid.x;
	mul.lo.s32 	%r5, %r4, %r32;
	setp.ne.s32 	%p1, %r31, 0;
	mov.f64 	%fd120, 0d0000000000000000;
	@%p1 bra 	$L__BB0_20;
	cvt.u64.u32 	%rd2, %r4;
	and.b64  	%rd15, %rd13, -4294967296;
	setp.ne.s64 	%p2, %rd15, 0;
	@%p2 bra 	$L__BB0_3;
	cvt.u32.u64 	%r34, %rd2;
	cvt.u32.u64 	%r35, %rd13;
	div.u32 	%r36, %r35, %r34;
	cvt.u64.u32 	%rd36, %r36;
	bra.uni 	$L__BB0_4;
$L__BB0_3:
	div.s64 	%rd36, %rd13, %rd2;
$L__BB0_4:
	setp.lt.s64 	%p3, %rd36, 1;
	@%p3 bra 	$L__BB0_20;
	cvt.u64.u32 	%rd16, %r5;
	cvt.u64.u32 	%rd17, %r2;
	cvt.u64.u32 	%rd18, %r1;
	mad.lo.s64 	%rd19, %rd13, %rd17, %rd18;
	mad.lo.s64 	%rd6, %rd1, %rd13, %rd19;
	shl.b32 	%r38, %r2, 4;
	mov.u32 	%r39, _ZZ10MatrixMultPdS_S_llliE8shared_A;
	add.s32 	%r6, %r39, %r38;
	mad.lo.s64 	%rd7, %rd13, %rd16, %rd19;
	mov.u32 	%r40, _ZZ10MatrixMultPdS_S_llliE8shared_B;
	shl.b32 	%r41, %r1, 3;
	add.s32 	%r8, %r40, %r41;
	add.s32 	%r7, %r8, %r38;
	and.b32  	%r9, %r4, 15;
	and.b32  	%r10, %r4, 7;
	and.b32  	%r11, %r4, 3;
	add.s32 	%r12, %r6, 64;
	cvta.to.global.u64 	%rd8, %rd10;
	cvta.to.global.u64 	%rd9, %rd11;
	mov.f64 	%fd120, 0d0000000000000000;
	mov.b32 	%r64, 0;
$L__BB0_6:
	setp.lt.u32 	%p4, %r4, 16;
	mul.lo.s32 	%r43, %r64, %r4;
	cvt.u64.u32 	%rd20, %r43;
	mul.lo.s32 	%r44, %r64, %r3;
	cvt.u64.u32 	%rd21, %r44;
	add.s64 	%rd22, %rd6, %rd20;
	shl.b64 	%rd23, %rd22, 3;
	add.s64 	%rd24, %rd8, %rd23;
	ld.global.f64 	%fd21, [%rd24];
	shl.b32 	%r45, %r1, 3;
	add.s32 	%r46, %r6, %r45;
	st.shared.f64 	[%r46], %fd21;
	add.s64 	%rd25, %rd7, %rd21;
	shl.b64 	%rd26, %rd25, 3;
	add.s64 	%rd27, %rd9, %rd26;
	ld.global.f64 	%fd22, [%rd27];
	st.shared.f64 	[%r7], %fd22;
	bar.sync 	0;
	mov.b32 	%r69, 0;
	@%p4 bra 	$L__BB0_9;
	shl.b32 	%r47, %r1, 3;
	mov.u32 	%r48, _ZZ10MatrixMultPdS_S_llliE8shared_B;
	add.s32 	%r49, %r47, %r48;
	add.s32 	%r65, %r49, 128;
	and.b32  	%r50, %r4, -16;
	neg.s32 	%r67, %r50;
	mov.u32 	%r66, %r12;
$L__BB0_8:
	.pragma "nounroll";
	and.b32  	%r69, %r4, 2032;
	ld.shared.f64 	%fd23, [%r66+-64];
	ld.shared.f64 	%fd24, [%r65+-128];
	fma.rn.f64 	%fd25, %fd23, %fd24, %fd120;
	ld.shared.f64 	%fd26, [%r66+-56];
	ld.shared.f64 	%fd27, [%r65+-112];
	fma.rn.f64 	%fd28, %fd26, %fd27, %fd25;
	ld.shared.f64 	%fd29, [%r66+-48];
	ld.shared.f64 	%fd30, [%r65+-96];
	fma.rn.f64 	%fd31, %fd29, %fd30, %fd28;
	ld.shared.f64 	%fd32, [%r66+-40];
	ld.shared.f64 	%fd33, [%r65+-80];
	fma.rn.f64 	%fd34, %fd32, %fd33, %fd31;
	ld.shared.f64 	%fd35, [%r66+-32];
	ld.shared.f64 	%fd36, [%r65+-64];
	fma.rn.f64 	%fd37, %fd35, %fd36, %fd34;
	ld.shared.f64 	%fd38, [%r66+-24];
	ld.shared.f64 	%fd39, [%r65+-48];
	fma.rn.f64 	%fd40, %fd38, %fd39, %fd37;
	ld.shared.f64 	%fd41, [%r66+-16];
	ld.shared.f64 	%fd42, [%r65+-32];
	fma.rn.f64 	%fd43, %fd41, %fd42, %fd40;
	ld.shared.f64 	%fd44, [%r66+-8];
	ld.shared.f64 	%fd45, [%r65+-16];
	fma.rn.f64 	%fd46, %fd44, %fd45, %fd43;
	ld.shared.f64 	%fd47, [%r66];
	ld.shared.f64 	%fd48, [%r65];
	fma.rn.f64 	%fd49, %fd47, %fd48, %fd46;
	ld.shared.f64 	%fd50, [%r66+8];
	ld.shared.f64 	%fd51, [%r65+16];
	fma.rn.f64 	%fd52, %fd50, %fd51, %fd49;
	ld.shared.f64 	%fd53, [%r66+16];
	ld.shared.f64 	%fd54, [%r65+32];
	fma.rn.f64 	%fd55, %fd53, %fd54, %fd52;
	ld.shared.f64 	%fd56, [%r66+24];
	ld.shared.f64 	%fd57, [%r65+48];
	fma.rn.f64 	%fd58, %fd56, %fd57, %fd55;
	ld.shared.f64 	%fd59, [%r66+32];
	ld.shared.f64 	%fd60, [%r65+64];
	fma.rn.f64 	%fd61, %fd59, %fd60, %fd58;
	ld.shared.f64 	%fd62, [%r66+40];
	ld.shared.f64 	%fd63, [%r65+80];
	fma.rn.f64 	%fd64, %fd62, %fd63, %fd61;
	ld.shared.f64 	%fd65, [%r66+48];
	ld.shared.f64 	%fd66, [%r65+96];
	fma.rn.f64 	%fd67, %fd65, %fd66, %fd64;
	ld.shared.f64 	%fd68, [%r66+56];
	ld.shared.f64 	%fd69, [%r65+112];
	fma.rn.f64 	%fd120, %fd68, %fd69, %fd67;
	add.s32 	%r67, %r67, 16;
	add.s32 	%r66, %r66, 128;
	add.s32 	%r65, %r65, 256;
	setp.ne.s32 	%p5, %r67, 0;
	@%p5 bra 	$L__BB0_8;
$L__BB0_9:
	setp.eq.s32 	%p6, %r9, 0;
	@%p6 bra 	$L__BB0_19;
	add.s32 	%r51, %r9, -1;
	setp.lt.u32 	%p7, %r51, 7;
	@%p7 bra 	$L__BB0_12;
	shl.b32 	%r52, %r69, 3;
	add.s32 	%r53, %r6, %r52;
	ld.shared.f64 	%fd71, [%r53];
	shl.b32 	%r54, %r69, 4;
	add.s32 	%r55, %r8, %r54;
	ld.shared.f64 	%fd72, [%r55];
	fma.rn.f64 	%fd73, %fd71, %fd72, %fd120;
	ld.shared.f64 	%fd74, [%r53+8];
	ld.shared.f64 	%fd75, [%r55+16];
	fma.rn.f64 	%fd76, %fd74, %fd75, %fd73;
	ld.shared.f64 	%fd77, [%r53+16];
	ld.shared.f64 	%fd78, [%r55+32];
	fma.rn.f64 	%fd79, %fd77, %fd78, %fd76;
	ld.shared.f64 	%fd80, [%r53+24];
	ld.shared.f64 	%fd81, [%r55+48];
	fma.rn.f64 	%fd82, %fd80, %fd81, %fd79;
	ld.shared.f64 	%fd83, [%r53+32];
	ld.shared.f64 	%fd84, [%r55+64];
	fma.rn.f64 	%fd85, %fd83, %fd84, %fd82;
	ld.shared.f64 	%fd86, [%r53+40];
	ld.shared.f64 	%fd87, [%r55+80];
	fma.rn.f64 	%fd88, %fd86, %fd87, %fd85;
	ld.shared.f64 	%fd89, [%r53+48];
	ld.shared.f64 	%fd90, [%r55+96];
	fma.rn.f64 	%fd91, %fd89, %fd90, %fd88;
	ld.shared.f64 	%fd92, [%r53+56];
	ld.shared.f64 	%fd93, [%r55+112];
	fma.rn.f64 	%fd120, %fd92, %fd93, %fd91;
	add.s32 	%r69, %r69, 8;
$L__BB0_12:
	setp.eq.s32 	%p8, %r10, 0;
	@%p8 bra 	$L__BB0_19;
	add.s32 	%r56, %r10, -1;
	setp.lt.u32 	%p9, %r56, 3;
	@%p9 bra 	$L__BB0_15;
	shl.b32 	%r57, %r69, 3;
	add.s32 	%r58, %r6, %r57;
	ld.shared.f64 	%fd95, [%r58];
	shl.b32 	%r59, %r69, 4;
	add.s32 	%r60, %r8, %r59;
	ld.shared.f64 	%fd96, [%r60];
	fma.rn.f64 	%fd97, %fd95, %fd96, %fd120;
	ld.shared.f64 	%fd98, [%r58+8];
	ld.shared.f64 	%fd99, [%r60+16];
	fma.rn.f64 	%fd100, %fd98, %fd99, %fd97;
	ld.shared.f64 	%fd101, [%r58+16];
	ld.shared.f64 	%fd102, [%r60+32];
	fma.rn.f64 	%fd103, %fd101, %fd102, %fd100;
	ld.shared.f64 	%fd104, [%r58+24];
	ld.shared.f64 	%fd105, [%r60+48];
	fma.rn.f64 	%fd120, %fd104, %fd105, %fd103;
	add.s32 	%r69, %r69, 4;
$L__BB0_15:
	setp.eq.s32 	%p10, %r11, 0;
	@%p10 bra 	$L__BB0_19;
	setp.eq.s32 	%p11, %r11, 1;
	shl.b32 	%r61, %r69, 3;
	add.s32 	%r28, %r6, %r61;
	ld.shared.f64 	%fd106, [%r28];
	shl.b32 	%r62, %r69, 4;
	add.s32 	%r29, %r8, %r62;
	ld.shared.f64 	%fd107, [%r29];
	fma.rn.f64 	%fd120, %fd106, %fd107, %fd120;
	@%p11 bra 	$L__BB0_19;
	setp.eq.s32 	%p12, %r11, 2;
	ld.shared.f64 	%fd108, [%r28+8];
	ld.shared.f64 	%fd109, [%r29+16];
	fma.rn.f64 	%fd120, %fd108, %fd109, %fd120;
	@%p12 bra 	$L__BB0_19;
	ld.shared.f64 	%fd110, [%r28+16];
	ld.shared.f64 	%fd111, [%r29+32];
	fma.rn.f64 	%fd120, %fd110, %fd111, %fd120;
$L__BB0_19:
	bar.sync 	0;
	add.s32 	%r64, %r64, 1;
	cvt.u64.u32 	%rd28, %r64;
	setp.gt.u64 	%p13, %rd36, %rd28;
	@%p13 bra 	$L__BB0_6;
$L__BB0_20:
	cvta.to.global.u64 	%rd29, %rd12;
	cvt.u64.u32 	%rd30, %r2;
	add.s64 	%rd31, %rd1, %rd30;
	add.s32 	%r63, %r5, %r1;
	cvt.u64.u32 	%rd32, %r63;
	mad.lo.s64 	%rd33, %rd31, %rd14, %rd32;
	shl.b64 	%rd34, %rd33, 3;
	add.s64 	%rd35, %rd29, %rd34;
	st.global.f64 	[%rd35], %fd120;
	ret;

}


// ===== COMPILED SASS (sm_100) =====

	.target	sm_100

	.elftype	@"ET_EXEC"


//--------------------- .note.nv.tkinfo           --------------------------
	.section	.note.nv.tkinfo,"",@"SHT_NOTE"
	.sectionflags	@"SHF_NOTE_NV_TKINFO"
	.tkinfo
        /*0018*/ 	.word	0x00000002
        /*0030*/ 	.string	""
        /*0030*/ 	.string	"ptxas"
        /*0030*/ 	.string	"Cuda compilation tools, release 13.0, V13.0.88"
        /*0030*/ 	.string	"Build cuda_13.0.r13.0/compiler.36424714_0"
        /*0030*/ 	.string	"-arch sm_100 -m 64 "



//--------------------- .note.nv.cuinfo           --------------------------
	.section	.note.nv.cuinfo,"",@"SHT_NOTE"
	.sectionflags	@"SHF_NOTE_NV_CUINFO"
        /*0018*/ 	.short	0x0002
        /*001a*/ 	.short	0x0064
        /*001c*/ 	.short	0x0082
	.zero		2


//--------------------- .nv.info                  --------------------------
	.section	.nv.info,"",@"SHT_CUDA_INFO"
	.align	4


	//----- nvinfo : EIATTR_REGCOUNT
	.align		4
        /*0000*/ 	.byte	0x04, 0x2f
        /*0002*/ 	.short	(.L_1 - .L_0)
	.align		4
.L_0:
        /*0004*/ 	.word	index@(_Z10MatrixMultPdS_S_llli)
        /*0008*/ 	.word	0x0000001e


	//----- nvinfo : EIATTR_FRAME_SIZE
	.align		4
.L_1:
        /*000c*/ 	.byte	0x04, 0x11
        /*000e*/ 	.short	(.L_3 - .L_2)
	.align		4
.L_2:
        /*0010*/ 	.word	index@($__internal_0_$__cuda_sm20_div_s64)
        /*0014*/ 	.word	0x00000000


	//----- nvinfo : EIATTR_FRAME_SIZE
	.align		4
.L_3:
        /*0018*/ 	.byte	0x04, 0x11
        /*001a*/ 	.short	(.L_5 - .L_4)
	.align		4
.L_4:
        /*001c*/ 	.word	index@(_Z10MatrixMultPdS_S_llli)
        /*0020*/ 	.word	0x00000000


	//----- nvinfo : EIATTR_MIN_STACK_SIZE
	.align		4
.L_5:
        /*0024*/ 	.byte	0x04, 0x12
        /*0026*/ 	.short	(.L_7 - .L_6)
	.align		4
.L_6:
        /*0028*/ 	.word	index@(_Z10MatrixMultPdS_S_llli)
        /*002c*/ 	.word	0x00000000
.L_7:


//--------------------- .nv.compat                --------------------------
	.section	.nv.compat,"",@"SHT_CUDA_COMPAT_INFO"
	.align	4
        /*0000*/ 	.byte	0x02, 0x09, 0x00, 0x00, 0x02, 0x02, 0x01, 0x00, 0x02, 0x05, 0x05, 0x00, 0x03, 0x07, 0x01, 0x01
        /*0010*/ 	.byte	0x02, 0x03, 0x00, 0x00, 0x02, 0x06, 0x01, 0x00, 0x04, 0x0b, 0x08, 0x00, 0x01, 0x00, 0x00, 0x00
        /*0020*/ 	.byte	0x00, 0x00, 0x00, 0x00


//--------------------- .nv.info._Z10MatrixMultPdS_S_llli --------------------------
	.section	.nv.info._Z10MatrixMultPdS_S_llli,"",@"SHT_CUDA_INFO"
	.sectionflags	@""
	.align	4


	//----- nvinfo : EIATTR_CUDA_API_VERSION
	.align		4
        /*0000*/ 	.byte	0x04, 0x37
        /*0002*/ 	.short	(.L_9 - .L_8)
.L_8:
        /*0004*/ 	.word	0x00000082


	//----- nvinfo : EIATTR_KPARAM_INFO
	.align		4
.L_9:
        /*0008*/ 	.byte	0x04, 0x17
        /*000a*/ 	.short	(.L_11 - .L_10)
.L_10:
        /*000c*/ 	.word	0x00000000
        /*0010*/ 	.short	0x0006
        /*0012*/ 	.short	0x0030
        /*0014*/ 	.byte	0x00, 0xf0, 0x11, 0x00


	//----- nvinfo : EIATTR_KPARAM_INFO
	.align		4
.L_11:
        /*0018*/ 	.byte	0x04, 0x17
        /*001a*/ 	.short	(.L_13 - .L_12)
.L_12:
        /*001c*/ 	.word	0x00000000
        /*0020*/ 	.short	0x0005
        /*0022*/ 	.short	0x0028
        /*0024*/ 	.byte	0x00, 0xf0, 0x21, 0x00


	//----- nvinfo : EIATTR_KPARAM_INFO
	.align		4
.L_13:
        /*0028*/ 	.byte	0x04, 0x17
        /*002a*/ 	.short	(.L_15 - .L_14)
.L_14:
        /*002c*/ 	.word	0x00000000
        /*0030*/ 	.short	0x0004
        /*0032*/ 	.short	0x0020
        /*0034*/ 	.byte	0x00, 0xf0, 0x21, 0x00


	//----- nvinfo : EIATTR_KPARAM_INFO
	.align		4
.L_15:
        /*0038*/ 	.byte	0x04, 0x17
        /*003a*/ 	.short	(.L_17 - .L_16)
.L_16:
        /*003c*/ 	.word	0x00000000
        /*0040*/ 	.short	0x0003
        /*0042*/ 	.short	0x0018
        /*0044*/ 	.byte	0x00, 0xf0, 0x21, 0x00


	//----- nvinfo : EIATTR_KPARAM_INFO
	.align		4
.L_17:
        /*0048*/ 	.byte	0x04, 0x17
        /*004a*/ 	.short	(.L_19 - .L_18)
.L_18:
        /*004c*/ 	.word	0x00000000
        /*0050*/ 	.short	0x0002
        /*0052*/ 	.short	0x0010
        /*0054*/ 	.byte	0x00, 0xf5, 0x21, 0x00


	//----- nvinfo : EIATTR_KPARAM_INFO
	.align		4
.L_19:
        /*0058*/ 	.byte	0x04, 0x17
        /*005a*/ 	.short	(.L_21 - .L_20)
.L_20:
        /*005c*/ 	.word	0x00000000
        /*0060*/ 	.short	0x0001
        /*0062*/ 	.short	0x0008
        /*0064*/ 	.byte	0x00, 0xf5, 0x21, 0x00


	//----- nvinfo : EIATTR_KPARAM_INFO
	.align		4
.L_21:
        /*0068*/ 	.byte	0x04, 0x17
        /*006a*/ 	.short	(.L_23 - .L_22)
.L_22:
        /*006c*/ 	.word	0x00000000
        /*0070*/ 	.short	0x0000
        /*0072*/ 	.short	0x0000
        /*0074*/ 	.byte	0x00, 0xf5, 0x21, 0x00


	//----- nvinfo : EIATTR_SPARSE_MMA_MASK
	.align		4
.L_23:
        /*0078*/ 	.byte	0x03, 0x50
        /*007a*/ 	.short	0x0000


	//----- nvinfo : EIATTR_MAXREG_COUNT
	.align		4
        /*007c*/ 	.byte	0x03, 0x1b
        /*007e*/ 	.short	0x00ff


	//----- nvinfo : EIATTR_NUM_BARRIERS
	.align		4
        /*0080*/ 	.byte	0x02, 0x4c
        /*0082*/ 	.byte	0x01
	.zero		1


	//----- nvinfo : EIATTR_MERCURY_ISA_VERSION
	.align		4
        /*0084*/ 	.byte	0x03, 0x5f
        /*0086*/ 	.short	0x0101


	//----- nvinfo : EIATTR_VRC_CTA_INIT_COUNT
	.align		4
        /*0088*/ 	.byte	0x02, 0x4a
	.zero		1
	.zero		1


	//----- nvinfo : EIATTR_EXIT_INSTR_OFFSETS
	.align		4
        /*008c*/ 	.byte	0x04, 0x1c
        /*008e*/ 	.short	(.L_25 - .L_24)


	//   ....[0]....
.L_24:
        /*0090*/ 	.word	0x00000e50


	//----- nvinfo : EIATTR_CRS_STACK_SIZE
	.align		4
.L_25:
        /*0094*/ 	.byte	0x04, 0x1e
        /*0096*/ 	.short	(.L_27 - .L_26)
.L_26:
        /*0098*/ 	.word	0x00000000


	//----- nvinfo : EIATTR_CBANK_PARAM_SIZE
	.align		4
.L_27:
        /*009c*/ 	.byte	0x03, 0x19
        /*009e*/ 	.short	0x0034


	//----- nvinfo : EIATTR_PARAM_CBANK
	.align		4
        /*00a0*/ 	.byte	0x04, 0x0a
        /*00a2*/ 	.short	(.L_29 - .L_28)
	.align		4
.L_28:
        /*00a4*/ 	.word	index@(.nv.constant0._Z10MatrixMultPdS_S_llli)
        /*00a8*/ 	.short	0x0380
        /*00aa*/ 	.short	0x0034


	//----- nvinfo : EIATTR_SW_WAR
	.align		4
.L_29:
        /*00ac*/ 	.byte	0x04, 0x36
        /*00ae*/ 	.short	(.L_31 - .L_30)
.L_30:
        /*00b0*/ 	.word	0x00000008
.L_31:


//--------------------- .nv.callgraph             --------------------------
	.section	.nv.callgraph,"",@"SHT_CUDA_CALLGRAPH"
	.align	4
	.sectionentsize	8
	.align		4
        /*0000*/ 	.word	0x00000000
	.align		4
        /*0004*/ 	.word	0xffffffff
	.align		4
        /*0008*/ 	.word	0x00000000
	.align		4
        /*000c*/ 	.word	0xfffffffe
	.align		4
        /*0010*/ 	.word	0x00000000
	.align		4
        /*0014*/ 	.word	0xfffffffd
	.align		4
        /*0018*/ 	.word	0x00000000
	.align		4
        /*001c*/ 	.word	0xfffffffc


//--------------------- .text._Z10MatrixMultPdS_S_llli --------------------------
	.section	.text._Z10MatrixMultPdS_S_llli,"ax",@progbits
	.align	128
        .global         _Z10MatrixMultPdS_S_llli
        .type           _Z10MatrixMultPdS_S_llli,@function
        .size           _Z10MatrixMultPdS_S_llli,(.L_x_10 - _Z10MatrixMultPdS_S_llli)
        .other          _Z10MatrixMultPdS_S_llli,@"STO_CUDA_ENTRY STV_DEFAULT"
_Z10MatrixMultPdS_S_llli:
.text._Z10MatrixMultPdS_S_llli:
[----:B------:R-:W-:Y:S01]  /*0000*/  LDC R1, c[0x0][0x37c] ;  /* 0x0000df00ff017b82 */ /* 0x000fe20000000800 */
[----:B------:R-:W0:Y:S07]  /*0010*/  LDCU UR4, c[0x0][0x3b0] ;  /* 0x00007600ff0477ac */ /* 0x000e2e0008000800 */
[----:B------:R-:W1:Y:S01]  /*0020*/  S2UR UR15, SR_CTAID.X ;  /* 0x00000000000f79c3 */ /* 0x000e620000002500 */
[----:B------:R-:W2:Y:S01]  /*0030*/  S2R R18, SR_TID.Y ;  /* 0x0000000000127919 */ /* 0x000ea20000002200 */
[----:B------:R-:W-:Y:S01]  /*0040*/  CS2R R22, SRZ ;  /* 0x0000000000167805 */ /* 0x000fe2000001ff00 */
[----:B------:R-:W1:Y:S01]  /*0050*/  LDCU UR16, c[0x0][0x364] ;  /* 0x00006c80ff1077ac */ /* 0x000e620008000800 */
[----:B------:R-:W3:Y:S01]  /*0060*/  S2R R5, SR_TID.X ;  /* 0x0000000000057919 */ /* 0x000ee20000002100 */
[----:B------:R-:W4:Y:S03]  /*0070*/  LDCU UR8, c[0x0][0x360] ;  /* 0x00006c00ff0877ac */ /* 0x000f260008000800 */
[----:B------:R-:W4:Y:S01]  /*0080*/  S2UR UR6, SR_CTAID.Y ;  /* 0x00000000000679c3 */ /* 0x000f220000002600 */
[----:B------:R-:W2:Y:S01]  /*0090*/  LDCU.64 UR12, c[0x0][0x358] ;  /* 0x00006b00ff0c77ac */ /* 0x000ea20008000a00 */
[----:B0-----:R-:W-:-:S02]  /*00a0*/  UISETP.NE.AND UP0, UPT, UR4, URZ, UPT ;  /* 0x000000ff0400728c */ /* 0x001fc4000bf05270 */
[----:B-1----:R-:W-:Y:S02]  /*00b0*/  UIMAD.WIDE.U32 UR10, UR15, UR16, URZ ;  /* 0x000000100f0a72a5 */ /* 0x002fe4000f8e00ff */
[----:B----4-:R-:W-:-:S05]  /*00c0*/  UIMAD UR6, UR6, UR8, URZ ;  /* 0x00000008060672a4 */ /* 0x010fca000f8e02ff */
[----:B--2---:R-:W-:Y:S07]  /*00d0*/  BRA.U UP0, `(.L_x_0) ;  /* 0x0000000d00207547 */ /* 0x004fee000b800000 */
[----:B------:R-:W0:Y:S02]  /*00e0*/  LDCU UR4, c[0x0][0x3a4] ;  /* 0x00007480ff0477ac */ /* 0x000e240008000800 */
[----:B0-----:R-:W-:-:S09]  /*00f0*/  UISETP.NE.U32.AND UP0, UPT, UR4, URZ, UPT ;  /* 0x000000ff0400728c */ /* 0x001fd2000bf05070 */
[----:B------:R-:W-:Y:S05]  /*0100*/  BRA.U UP0, `(.L_x_1) ;  /* 0x00000001005c7547 */ /* 0x000fea000b800000 */
[----:B------:R-:W0:Y:S01]  /*0110*/  I2F.U32.RP R0, UR8 ;  /* 0x0000000800007d06 */ /* 0x000e220008209000 */
[----:B------:R-:W1:Y:S01]  /*0120*/  LDCU UR9, c[0x0][0x3a0] ;  /* 0x00007400ff0977ac */ /* 0x000e620008000800 */
[----:B------:R-:W-:Y:S01]  /*0130*/  IMAD.MOV.U32 R21, RZ, RZ, RZ ;  /* 0x000000ffff157224 */ /* 0x000fe200078e00ff */
[----:B------:R-:W-:Y:S01]  /*0140*/  UMOV UR4, URZ ;  /* 0x000000ff00047c82 */ /* 0x000fe20008000000 */
[----:B------:R-:W-:-:S04]  /*0150*/  UISETP.NE.U32.AND UP2, UPT, UR8, URZ, UPT ;  /* 0x000000ff0800728c */ /* 0x000fc8000bf45070 */
[----:B0-----:R-:W0:Y:S02]  /*0160*/  MUFU.RCP R0, R0 ;  /* 0x0000000000007308 */ /* 0x001e240000001000 */
[----:B0-----:R-:W-:-:S06]  /*0170*/  VIADD R2, R0, 0xffffffe ;  /* 0x0ffffffe00027836 */ /* 0x001fcc0000000000 */
[----:B------:R-:W0:Y:S02]  /*0180*/  F2I.FTZ.U32.TRUNC.NTZ R2, R2 ;  /* 0x0000000200027305 */ /* 0x000e24000021f000 */
[----:B0-----:R-:W-:-:S13]  /*0190*/  R2UR UR5, R2 ;  /* 0x00000000020572ca */ /* 0x001fda00000e0000 */
[----:B------:R-:W-:-:S04]  /*01a0*/  UIADD3 UR7, UPT, UPT, URZ, -UR5, URZ ;  /* 0x80000005ff077290 */ /* 0x000fc8000fffe0ff */
[----:B------:R-:W-:-:S04]  /*01b0*/  UIMAD UR7, UR7, UR8, URZ ;  /* 0x00000008070772a4 */ /* 0x000fc8000f8e02ff */
[----:B------:R-:W-:-:S04]  /*01c0*/  UIMAD.WIDE.U32 UR4, UR5, UR7, UR4 ;  /* 0x00000007050472a5 */ /* 0x000fc8000f8e0004 */
[----:B-1----:R-:W-:-:S04]  /*01d0*/  UIMAD.WIDE.U32 UR4, UR5, UR9, URZ ;  /* 0x00000009050472a5 */ /* 0x002fc8000f8e00ff */
[----:B------:R-:W-:-:S04]  /*01e0*/  UIADD3 UR4, UPT, UPT, -UR5, URZ, URZ ;  /* 0x000000ff05047290 */ /* 0x000fc8000fffe1ff */
[----:B------:R-:W-:-:S04]  /*01f0*/  UIMAD UR4, UR8, UR4, UR9 ;  /* 0x00000004080472a4 */ /* 0x000fc8000f8e0209 */
[----:B------:R-:W-:-:S11]  /*0200*/  UISETP.GE.U32.AND UP0, UPT, UR4, UR8, UPT ;  /* 0x000000080400728c */ /* 0x000fd6000bf06070 */
[----:B------:R-:W-:Y:S02]  /*0210*/  @UP0 UIADD3 UR4, UPT, UPT, UR4, -UR8, URZ ;  /* 0x8000000804040290 */ /* 0x000fe4000fffe0ff */
[----:B------:R-:W-:Y:S02]  /*0220*/  @UP0 UIADD3 UR5, UPT, UPT, UR5, 0x1, URZ ;  /* 0x0000000105050890 */ /* 0x000fe4000fffe0ff */
[----:B------:R-:W-:-:S11]  /*0230*/  UISETP.GE.U32.AND UP1, UPT, UR4, UR8, UPT ;  /* 0x000000080400728c */ /* 0x000fd6000bf26070 */
[----:B------:R-:W-:Y:S02]  /*0240*/  @UP1 UIADD3 UR5, UPT, UPT, UR5, 0x1, URZ ;  /* 0x0000000105051890 */ /* 0x000fe4000fffe0ff */
[----:B------:R-:W-:-:S06]  /*0250*/  @!UP2 ULOP3.LUT UR5, URZ, UR8, URZ, 0x33, !UPT ;  /* 0x00000008ff05a292 */ /* 0x000fcc000f8e33ff */
[----:B------:R-:W-:Y:S01]  /*0260*/  IMAD.U32 R20, RZ, RZ, UR5 ;  /* 0x00000005ff147e24 */ /* 0x000fe2000f8e00ff */
[----:B------:R-:W-:Y:S06]  /*0270*/  BRA `(.L_x_2) ;  /* 0x0000000000087947 */ /* 0x000fec0003800000 */
.L_x_1:
[----:B------:R-:W-:-:S07]  /*0280*/  MOV R0, 0x2a0 ;  /* 0x000002a000007802 */ /* 0x000fce0000000f00 */
[----:B---3--:R-:W-:Y:S05]  /*0290*/  CALL.REL.NOINC `($__internal_0_$__cuda_sm20_div_s64) ;  /* 0x0000000800f07944 */ /* 0x008fea0003c00000 */
.L_x_2:
[----:B------:R-:W-:-:S04]  /*02a0*/  ISETP.GE.U32.AND P0, PT, R20, 0x1, PT ;  /* 0x000000011400780c */ /* 0x000fc80003f06070 */
[----:B------:R-:W-:-:S13]  /*02b0*/  ISETP.GE.AND.EX P0, PT, R21, RZ, PT, P0 ;  /* 0x000000ff1500720c */ /* 0x000fda0003f06300 */
[----:B------:R-:W-:Y:S05]  /*02c0*/  @!P0 BRA `(.L_x_0) ;  /* 0x0000000800a48947 */ /* 0x000fea0003800000 */
[----:B------:R-:W3:Y:S01]  /*02d0*/  LDC.64 R8, c[0x0][0x3a0] ;  /* 0x0000e800ff087b82 */ /* 0x000ee20000000a00 */
[----:B------:R-:W-:Y:S01]  /*02e0*/  HFMA2 R19, -RZ, RZ, 0, 0 ;  /* 0x00000000ff137431 */ /* 0x000fe200000001ff */
[----:B------:R-:W-:Y:S01]  /*02f0*/  UMOV UR4, 0x400 ;  /* 0x0000040000047882 */ /* 0x000fe20000000000 */
[----:B------:R-:W-:Y:S01]  /*0300*/  CS2R R22, SRZ ;  /* 0x0000000000167805 */ /* 0x000fe2000001ff00 */
[----:B------:R-:W-:Y:S02]  /*0310*/  UIADD3 UR5, UPT, UPT, UR4, 0x20, URZ ;  /* 0x0000002004057890 */ /* 0x000fe4000fffe0ff */
[----:B------:R-:W-:Y:S02]  /*0320*/  ULOP3.LUT UR9, UR8, 0x3, URZ, 0xc0, !UPT ;  /* 0x0000000308097892 */ /* 0x000fe4000f8ec0ff */
[----:B------:R-:W0:Y:S01]  /*0330*/  S2UR UR7, SR_CgaCtaId ;  /* 0x00000000000779c3 */ /* 0x000e220000008800 */
[----:B---3--:R-:W-:-:S04]  /*0340*/  IMAD.WIDE.U32 R2, R5, R8, R18 ;  /* 0x0000000805027225 */ /* 0x008fc800078e0012 */
[C---:B------:R-:W-:Y:S02]  /*0350*/  IMAD R0, R8.reuse, UR11, RZ ;  /* 0x0000000b08007c24 */ /* 0x040fe4000f8e02ff */
[----:B------:R-:W-:Y:S01]  /*0360*/  IMAD R3, R5, R9, R3 ;  /* 0x0000000905037224 */ /* 0x000fe200078e0203 */
[----:B0-----:R-:W-:Y:S01]  /*0370*/  ULEA UR5, UR7, UR5, 0x18 ;  /* 0x0000000507057291 */ /* 0x001fe2000f8ec0ff */
[----:B------:R-:W-:Y:S01]  /*0380*/  IMAD R7, R9, UR10, R0 ;  /* 0x0000000a09077c24 */ /* 0x000fe2000f8e0200 */
[----:B------:R-:W-:Y:S01]  /*0390*/  ULEA UR4, UR7, UR4, 0x18 ;  /* 0x0000000407047291 */ /* 0x000fe2000f8ec0ff */
[----:B------:R-:W-:-:S03]  /*03a0*/  IMAD.WIDE.U32 R16, R8, UR10, R2 ;  /* 0x0000000a08107c25 */ /* 0x000fc6000f8e0002 */
[----:B------:R-:W-:Y:S01]  /*03b0*/  LEA R0, R18, UR5, 0x3 ;  /* 0x0000000512007c11 */ /* 0x000fe2000f8e18ff */
[----:B------:R-:W-:Y:S01]  /*03c0*/  IMAD.WIDE.U32 R14, R8, UR6, R2 ;  /* 0x00000006080e7c25 */ /* 0x000fe2000f8e0002 */
[C---:B------:R-:W-:Y:S01]  /*03d0*/  LEA R6, R5.reuse, UR4, 0x4 ;  /* 0x0000000405067c11 */ /* 0x040fe2000f8e20ff */
[----:B------:R-:W-:Y:S02]  /*03e0*/  UMOV UR4, URZ ;  /* 0x000000ff00047c82 */ /* 0x000fe40008000000 */
[----:B------:R-:W-:Y:S02]  /*03f0*/  IMAD R4, R5, 0x10, R0 ;  /* 0x0000001005047824 */ /* 0x000fe400078e0200 */
[----:B------:R-:W-:Y:S02]  /*0400*/  IMAD R2, R9, UR6, R15 ;  /* 0x0000000609027c24 */ /* 0x000fe4000f8e020f */
[----:B------:R-:W-:Y:S02]  /*0410*/  VIADD R3, R6, 0x40 ;  /* 0x0000004006037836 */ /* 0x000fe40000000000 */
[----:B------:R-:W-:-:S07]  /*0420*/  IMAD.IADD R5, R17, 0x1, R7 ;  /* 0x0000000111057824 */ /* 0x000fce00078e0207 */
.L_x_8:
[----:B0-----:R-:W0:Y:S01]  /*0430*/  LDC R7, c[0x0][0x364] ;  /* 0x0000d900ff077b82 */ /* 0x001e220000000800 */
[----:B------:R-:W1:Y:S01]  /*0440*/  LDCU.128 UR20, c[0x0][0x380] ;  /* 0x00007000ff1477ac */ /* 0x000e620008000c00 */
[----:B------:R-:W-:-:S05]  /*0450*/  MOV R9, UR8 ;  /* 0x0000000800097c02 */ /* 0x000fca0008000f00 */
[----:B------:R-:W-:-:S05]  /*0460*/  IMAD R9, R9, UR4, RZ ;  /* 0x0000000409097c24 */ /* 0x000fca000f8e02ff */
[----:B------:R-:W-:-:S05]  /*0470*/  IADD3 R9, P0, PT, R9, R16, RZ ;  /* 0x0000001009097210 */ /* 0x000fca0007f1e0ff */
[----:B------:R-:W-:Y:S01]  /*0480*/  IMAD.X R24, RZ, RZ, R5, P0 ;  /* 0x000000ffff187224 */ /* 0x000fe200000e0605 */
[----:B-1----:R-:W-:-:S04]  /*0490*/  LEA R8, P1, R9, UR20, 0x3 ;  /* 0x0000001409087c11 */ /* 0x002fc8000f8218ff */
[----:B------:R-:W-:Y:S01]  /*04a0*/  LEA.HI.X R9, R9, UR21, R24, 0x3, P1 ;  /* 0x0000001509097c11 */ /* 0x000fe200088f1c18 */
[----:B0-----:R-:W-:-:S05]  /*04b0*/  IMAD R7, R7, UR4, RZ ;  /* 0x0000000407077c24 */ /* 0x001fca000f8e02ff */
[----:B------:R-:W-:Y:S01]  /*04c0*/  IADD3 R7, P2, PT, R7, R14, RZ ;  /* 0x0000000e07077210 */ /* 0x000fe20007f5e0ff */
[----:B------:R-:W2:Y:S03]  /*04d0*/  LDG.E.64 R8, desc[UR12][R8.64] ;  /* 0x0000000c08087981 */ /* 0x000ea6000c1e1b00 */
[----:B------:R-:W-:Y:S01]  /*04e0*/  LEA R10, P3, R7, UR22, 0x3 ;  /* 0x00000016070a7c11 */ /* 0x000fe2000f8618ff */
[----:B------:R-:W-:-:S05]  /*04f0*/  IMAD.X R12, RZ, RZ, R2, P2 ;  /* 0x000000ffff0c7224 */ /* 0x000fca00010e0602 */
[----:B------:R-:W-:-:S06]  /*0500*/  LEA.HI.X R11, R7, UR23, R12, 0x3, P3 ;  /* 0x00000017070b7c11 */ /* 0x000fcc00098f1c0c */
[----:B------:R-:W3:Y:S01]  /*0510*/  LDG.E.64 R10, desc[UR12][R10.64] ;  /* 0x0000000c0a0a7981 */ /* 0x000ee2000c1e1b00 */
[----:B------:R-:W-:Y:S01]  /*0520*/  IMAD R13, R18, 0x8, R6 ;  /* 0x00000008120d7824 */ /* 0x000fe200078e0206 */
[----:B------:R-:W-:Y:S01]  /*0530*/  UISETP.GE.U32.AND UP0, UPT, UR8, 0x10, UPT ;  /* 0x000000100800788c */ /* 0x000fe2000bf06070 */
[----:B------:R-:W-:-:S03]  /*0540*/  MOV R7, RZ ;  /* 0x000000ff00077202 */ /* 0x000fc60000000f00 */
[----:B--2---:R0:W-:Y:S04]  /*0550*/  STS.64 [R13], R8 ;  /* 0x000000080d007388 */ /* 0x0041e80000000a00 */
[----:B---3--:R0:W-:Y:S01]  /*0560*/  STS.64 [R4], R10 ;  /* 0x0000000a04007388 */ /* 0x0081e20000000a00 */
[----:B------:R-:W-:Y:S06]  /*0570*/  BAR.SYNC.DEFER_BLOCKING 0x0 ;  /* 0x0000000000007b1d */ /* 0x000fec0000010000 */
[----:B------:R-:W-:Y:S05]  /*0580*/  BRA.U !UP0, `(.L_x_3) ;  /* 0x0000000108e07547 */ /* 0x000fea000b800000 */
[----:B------:R-:W1:Y:S01]  /*0590*/  S2UR UR7, SR_CgaCtaId ;  /* 0x00000000000779c3 */ /* 0x000e620000008800 */
[----:B------:R-:W-:Y:S01]  /*05a0*/  UMOV UR5, 0x400 ;  /* 0x0000040000057882 */ /* 0x000fe20000000000 */
[----:B------:R-:W-:Y:S01]  /*05b0*/  IMAD.MOV.U32 R7, RZ, RZ, R3 ;  /* 0x000000ffff077224 */ /* 0x000fe200078e0003 */
[----:B------:R-:W-:Y:S02]  /*05c0*/  UIADD3 UR5, UPT, UPT, UR5, 0x20, URZ ;  /* 0x0000002005057890 */ /* 0x000fe4000fffe0ff */
[----:B------:R-:W-:Y:S02]  /*05d0*/  ULOP3.LUT UR14, UR8, 0x7f0, URZ, 0xc0, !UPT ;  /* 0x000007f0080e7892 */ /* 0x000fe4000f8ec0ff */
[----:B-1----:R-:W-:Y:S02]  /*05e0*/  ULEA UR7, UR7, UR5, 0x18 ;  /* 0x0000000507077291 */ /* 0x002fe4000f8ec0ff */
[----:B------:R-:W-:-:S04]  /*05f0*/  ULOP3.LUT UR5, UR8, 0xfffffff0, URZ, 0xc0, !UPT ;  /* 0xfffffff008057892 */ /* 0x000fc8000f8ec0ff */
[----:B------:R-:W-:Y:S01]  /*0600*/  LEA R0, R18, UR7, 0x3 ;  /* 0x0000000712007c11 */ /* 0x000fe2000f8e18ff */
[----:B------:R-:W-:-:S04]  /*0610*/  UIADD3 UR5, UPT, UPT, -UR5, URZ, URZ ;  /* 0x000000ff05057290 */ /* 0x000fc8000fffe1ff */
[----:B------:R-:W-:-:S08]  /*0620*/  VIADD R12, R0, 0x80 ;  /* 0x00000080000c7836 */ /* 0x000fd00000000000 */
.L_x_4:
[----:B------:R-:W-:Y:S01]  /*0630*/  LDS.64 R24, [R12+-0x80] ;  /* 0xffff80000c187984 */ /* 0x000fe20000000a00 */
[----:B------:R-:W-:-:S03]  /*0640*/  UIADD3 UR5, UPT, UPT, UR5, 0x10, URZ ;  /* 0x0000001005057890 */ /* 0x000fc6000fffe0ff */
[----:B0-----:R-:W0:Y:S01]  /*0650*/  LDS.128 R8, [R7+-0x40] ;  /* 0xffffc00007087984 */ /* 0x001e220000000c00 */
[----:B------:R-:W-:-:S03]  /*0660*/  UISETP.NE.AND UP0, UPT, UR5, URZ, UPT ;  /* 0x000000ff0500728c */ /* 0x000fc6000bf05270 */
[----:B------:R-:W1:Y:S01]  /*0670*/  LDS.64 R26, [R12+-0x70] ;  /* 0xffff90000c1a7984 */ /* 0x000e620000000a00 */
[----:B0-----:R-:W-:-:S03]  /*0680*/  DFMA R8, R8, R24, R22 ;  /* 0x000000180808722b */ /* 0x001fc60000000016 */
[----:B------:R-:W-:Y:S04]  /*0690*/  LDS.64 R22, [R12+-0x60] ;  /* 0xffffa0000c167984 */ /* 0x000fe80000000a00 */
[----:B------:R-:W-:Y:S01]  /*06a0*/  LDS.64 R24, [R12+-0x50] ;  /* 0xffffb0000c187984 */ /* 0x000fe20000000a00 */
[----:B-1----:R-:W-:-:S03]  /*06b0*/  DFMA R26, R26, R10, R8 ;  /* 0x0000000a1a1a722b */ /* 0x002fc60000000008 */
[----:B------:R-:W0:Y:S05]  /*06c0*/  LDS.128 R8, [R7+-0x30] ;  /* 0xffffd00007087984 */ /* 0x000e2a0000000c00 */
[----:B0-----:R-:W-:Y:S01]  /*06d0*/  DFMA R8, R8, R22, R26 ;  /* 0x000000160808722b */ /* 0x001fe2000000001a */
[----:B------:R-:W-:Y:S04]  /*06e0*/  LDS.64 R22, [R12+-0x40] ;  /* 0xffffc0000c167984 */ /* 0x000fe80000000a00 */
[----:B------:R-:W-:Y:S03]  /*06f0*/  LDS.64 R26, [R12+-0x30] ;  /* 0xffffd0000c1a7984 */ /* 0x000fe60000000a00 */
[----:B------:R-:W-:-:S02]  /*0700*/  DFMA R24, R24, R10, R8 ;  /* 0x0000000a1818722b */ /* 0x000fc40000000008 */
[----:B------:R-:W0:Y:S06]  /*0710*/  LDS.128 R8, [R7+-0x20] ;  /* 0xffffe00007087984 */ /* 0x000e2c0000000c00 */
[----:B0-----:R-:W-:Y:S01]  /*0720*/  DFMA R8, R8, R22, R24 ;  /* 0x000000160808722b */ /* 0x001fe20000000018 */
[----:B------:R-:W-:Y:S04]  /*0730*/  LDS.64 R22, [R12+-0x20] ;  /* 0xffffe0000c167984 */ /* 0x000fe80000000a00 */
[----:B------:R-:W-:Y:S03]  /*0740*/  LDS.64 R24, [R12+-0x10] ;  /* 0xfffff0000c187984 */ /* 0x000fe60000000a00 */
[----:B------:R-:W-:-:S02]  /*0750*/  DFMA R26, R26, R10, R8 ;  /* 0x0000000a1a1a722b */ /* 0x000fc40000000008 */
[----:B------:R-:W0:Y:S06]  /*0760*/  LDS.128 R8, [R7+-0x10] ;  /* 0xfffff00007087984 */ /* 0x000e2c0000000c00 */
[----:B0-----:R-:W-:Y:S01]  /*0770*/  DFMA R8, R8, R22, R26 ;  /* 0x000000160808722b */ /* 0x001fe2000000001a */
[----:B------:R-:W-:Y:S04]  /*0780*/  LDS.64 R22, [R12] ;  /* 0x000000000c167984 */ /* 0x000fe80000000a00 */
[----:B------:R-:W-:Y:S03]  /*0790*/  LDS.64 R26, [R12+0x10] ;  /* 0x000010000c1a7984 */ /* 0x000fe60000000a00 */
[----:B------:R-:W-:-:S02]  /*07a0*/  DFMA R24, R24, R10, R8 ;  /* 0x0000000a1818722b */ /* 0x000fc40000000008 */
[----:B------:R-:W0:Y:S06]  /*07b0*/  LDS.128 R8, [R7] ;  /* 0x0000000007087984 */ /* 0x000e2c0000000c00 */
[----:B0-----:R-:W-:Y:S01]  /*07c0*/  DFMA R8, R8, R22, R24 ;  /* 0x000000160808722b */ /* 0x001fe20000000018 */
[----:B------:R-:W-:Y:S04]  /*07d0*/  LDS.64 R22, [R12+0x20] ;  /* 0x000020000c167984 */ /* 0x000fe80000000a00 */
[----:B------:R-:W-:Y:S03]  /*07e0*/  LDS.64 R24, [R12+0x30] ;  /* 0x000030000c187984 */ /* 0x000fe60000000a00 */
[----:B------:R-:W-:-:S02]  /*07f0*/  DFMA R26, R26, R10, R8 ;  /* 0x0000000a1a1a722b */ /* 0x000fc40000000008 */
[----:B------:R-:W0:Y:S06]  /*0800*/  LDS.128 R8, [R7+0x10] ;  /* 0x0000100007087984 */ /* 0x000e2c0000000c00 */
[----:B0-----:R-:W-:Y:S01]  /*0810*/  DFMA R8, R8, R22, R26 ;  /* 0x000000160808722b */ /* 0x001fe2000000001a */
[----:B------:R-:W-:Y:S04]  /*0820*/  LDS.64 R22, [R12+0x40] ;  /* 0x000040000c167984 */ /* 0x000fe80000000a00 */
[----:B------:R-:W-:Y:S03]  /*0830*/  LDS.64 R26, [R12+0x50] ;  /* 0x000050000c1a7984 */ /* 0x000fe60000000a00 */
[----:B------:R-:W-:-:S02]  /*0840*/  DFMA R24, R24, R10, R8 ;  /* 0x0000000a1818722b */ /* 0x000fc40000000008 */
[----:B------:R-:W0:Y:S06]  /*0850*/  LDS.128 R8, [R7+0x20] ;  /* 0x0000200007087984 */ /* 0x000e2c0000000c00 */
[----:B0-----:R-:W-:Y:S01]  /*0860*/  DFMA R8, R8, R22, R24 ;  /* 0x000000160808722b */ /* 0x001fe20000000018 */
[----:B------:R-:W-:Y:S04]  /*0870*/  LDS.64 R22, [R12+0x60] ;  /* 0x000060000c167984 */ /* 0x000fe80000000a00 */
[----:B------:R0:W-:Y:S03]  /*0880*/  LDS.64 R24, [R12+0x70] ;  /* 0x000070000c187984 */ /* 0x0001e60000000a00 */
[----:B------:R-:W-:-:S02]  /*0890*/  DFMA R26, R26, R10, R8 ;  /* 0x0000000a1a1a722b */ /* 0x000fc40000000008 */
[----:B------:R1:W2:Y:S01]  /*08a0*/  LDS.128 R8, [R7+0x30] ;  /* 0x0000300007087984 */ /* 0x0002a20000000c00 */
[----:B0-----:R-:W-:Y:S01]  /*08b0*/  IADD3 R12, PT, PT, R12, 0x100, RZ ;  /* 0x000001000c0c7810 */ /* 0x001fe20007ffe0ff */
[----:B-1----:R-:W-:-:S04]  /*08c0*/  VIADD R7, R7, 0x80 ;  /* 0x0000008007077836 */ /* 0x002fc80000000000 */
[----:B--2---:R-:W-:-:S08]  /*08d0*/  DFMA R22, R8, R22, R26 ;  /* 0x000000160816722b */ /* 0x004fd0000000001a */
[----:B------:R-:W-:Y:S01]  /*08e0*/  DFMA R22, R24, R10, R22 ;  /* 0x0000000a1816722b */ /* 0x000fe20000000016 */
[----:B------:R-:W-:Y:S10]  /*08f0*/  BRA.U UP0, `(.L_x_4) ;  /* 0xfffffffd004c7547 */ /* 0x000ff4000b83ffff */
[----:B------:R-:W-:-:S07]  /*0900*/  IMAD.U32 R7, RZ, RZ, UR14 ;  /* 0x0000000eff077e24 */ /* 0x000fce000f8e00ff */
.L_x_3:
[----:B------:R-:W-:-:S04]  /*0910*/  ULOP3.LUT UR5, UR8, 0xf, URZ, 0xc0, !UPT ;  /* 0x0000000f08057892 */ /* 0x000fc8000f8ec0ff */
[----:B------:R-:W-:-:S09]  /*0920*/  UISETP.NE.AND UP0, UPT, UR5, URZ, UPT ;  /* 0x000000ff0500728c */ /* 0x000fd2000bf05270 */
[----:B------:R-:W-:Y:S05]  /*0930*/  BRA.U !UP0, `(.L_x_5) ;  /* 0x0000000108f47547 */ /* 0x000fea000b800000 */
[----:B------:R-:W-:Y:S02]  /*0940*/  UIADD3 UR5, UPT, UPT, UR5, -0x1, URZ ;  /* 0xffffffff05057890 */ /* 0x000fe4000fffe0ff */
[----:B------:R-:W-:Y:S02]  /*0950*/  ULOP3.LUT UR7, UR8, 0x7, URZ, 0xc0, !UPT ;  /* 0x0000000708077892 */ /* 0x000fe4000f8ec0ff */
[----:B------:R-:W-:Y:S02]  /*0960*/  UISETP.GE.U32.AND UP0, UPT, UR5, 0x7, UPT ;  /* 0x000000070500788c */ /* 0x000fe4000bf06070 */
[----:B------:R-:W-:-:S07]  /*0970*/  UISETP.NE.AND UP1, UPT, UR7, URZ, UPT ;  /* 0x000000ff0700728c */ /* 0x000fce000bf25270 */
[----:B------:R-:W-:Y:S05]  /*0980*/  BRA.U !UP0, `(.L_x_6) ;  /* 0x00000001085c7547 */ /* 0x000fea000b800000 */
[C---:B------:R-:W-:Y:S02]  /*0990*/  IMAD R12, R7.reuse, 0x10, R0 ;  /* 0x00000010070c7824 */ /* 0x040fe400078e0200 */
[C---:B0-----:R-:W-:Y:S01]  /*09a0*/  IMAD R13, R7.reuse, 0x8, R6 ;  /* 0x00000008070d7824 */ /* 0x041fe200078e0206 */
[----:B------:R-:W-:Y:S02]  /*09b0*/  IADD3 R7, PT, PT, R7, 0x8, RZ ;  /* 0x0000000807077810 */ /* 0x000fe40007ffe0ff */
[----:B------:R-:W-:Y:S04]  /*09c0*/  LDS.64 R26, [R12] ;  /* 0x000000000c1a7984 */ /* 0x000fe80000000a00 */
[----:B------:R-:W0:Y:S04]  /*09d0*/  LDS.128 R8, [R13] ;  /* 0x000000000d087984 */ /* 0x000e280000000c00 */
[----:B------:R-:W1:Y:S01]  /*09e0*/  LDS.64 R24, [R12+0x10] ;  /* 0x000010000c187984 */ /* 0x000e620000000a00 */
[----:B0-----:R-:W-:-:S03]  /*09f0*/  DFMA R8, R8, R26, R22 ;  /* 0x0000001a0808722b */ /* 0x001fc60000000016 */
[----:B------:R-:W-:Y:S04]  /*0a00*/  LDS.64 R22, [R12+0x20] ;  /* 0x000020000c167984 */ /* 0x000fe80000000a00 */
[----:B------:R-:W-:Y:S01]  /*0a10*/  LDS.64 R26, [R12+0x30] ;  /* 0x000030000c1a7984 */ /* 0x000fe20000000a00 */
[----:B-1----:R-:W-:-:S03]  /*0a20*/  DFMA R24, R24, R10, R8 ;  /* 0x0000000a1818722b */ /* 0x002fc60000000008 */
[----:B------:R-:W0:Y:S05]  /*0a30*/  LDS.128 R8, [R13+0x10] ;  /* 0x000010000d087984 */ /* 0x000e2a0000000c00 */
        /* <DEDUP_REMOVED lines=10> */
[----:B0-----:R-:W-:-:S08]  /*0ae0*/  DFMA R22, R8, R22, R24 ;  /* 0x000000160816722b */ /* 0x001fd00000000018 */
[----:B------:R-:W-:-:S11]  /*0af0*/  DFMA R22, R26, R10, R22 ;  /* 0x0000000a1a16722b */ /* 0x000fd60000000016 */
.L_x_6:
[----:B------:R-:W-:Y:S05]  /*0b00*/  BRA.U !UP1, `(.L_x_5) ;  /* 0x0000000109807547 */ /* 0x000fea000b800000 */
[----:B------:R-:W-:Y:S02]  /*0b10*/  UIADD3 UR5, UPT, UPT, UR7, -0x1, URZ ;  /* 0xffffffff07057890 */ /* 0x000fe4000fffe0ff */
[----:B------:R-:W-:Y:S02]  /*0b20*/  UISETP.NE.AND UP1, UPT, UR9, URZ, UPT ;  /* 0x000000ff0900728c */ /* 0x000fe4000bf25270 */
[----:B------:R-:W-:-:S09]  /*0b30*/  UISETP.GE.U32.AND UP0, UPT, UR5, 0x3, UPT ;  /* 0x000000030500788c */ /* 0x000fd2000bf06070 */
[----:B------:R-:W-:Y:S05]  /*0b40*/  BRA.U !UP0, `(.L_x_7) ;  /* 0x0000000108347547 */ /* 0x000fea000b800000 */
[C---:B------:R-:W-:Y:S02]  /*0b50*/  IMAD R24, R7.reuse, 0x10, R0 ;  /* 0x0000001007187824 */ /* 0x040fe400078e0200 */
[C---:B------:R-:W-:Y:S01]  /*0b60*/  IMAD R25, R7.reuse, 0x8, R6 ;  /* 0x0000000807197824 */ /* 0x040fe200078e0206 */
[----:B------:R-:W-:Y:S02]  /*0b70*/  IADD3 R7, PT, PT, R7, 0x4, RZ ;  /* 0x0000000407077810 */ /* 0x000fe40007ffe0ff */
[----:B0-----:R-:W-:Y:S04]  /*0b80*/  LDS.64 R12, [R24] ;  /* 0x00000000180c7984 */ /* 0x001fe80000000a00 */
[----:B------:R-:W0:Y:S04]  /*0b90*/  LDS.128 R8, [R25] ;  /* 0x0000000019087984 */ /* 0x000e280000000c00 */
[----:B------:R-:W1:Y:S01]  /*0ba0*/  LDS.64 R26, [R24+0x10] ;  /* 0x00001000181a7984 */ /* 0x000e620000000a00 */
[----:B0-----:R-:W-:-:S03]  /*0bb0*/  DFMA R8, R8, R12, R22 ;  /* 0x0000000c0808722b */ /* 0x001fc60000000016 */
[----:B------:R-:W-:Y:S04]  /*0bc0*/  LDS.64 R12, [R24+0x20] ;  /* 0x00002000180c7984 */ /* 0x000fe80000000a00 */
[----:B------:R-:W-:Y:S01]  /*0bd0*/  LDS.64 R22, [R24+0x30] ;  /* 0x0000300018167984 */ /* 0x000fe20000000a00 */
[----:B-1----:R-:W-:-:S03]  /*0be0*/  DFMA R26, R26, R10, R8 ;  /* 0x0000000a1a1a722b */ /* 0x002fc60000000008 */
[----:B------:R-:W0:Y:S05]  /*0bf0*/  LDS.128 R8, [R25+0x10] ;  /* 0x0000100019087984 */ /* 0x000e2a0000000c00 */
[----:B0-----:R-:W-:-:S08]  /*0c00*/  DFMA R8, R8, R12, R26 ;  /* 0x0000000c0808722b */ /* 0x001fd0000000001a */
[----:B------:R-:W-:-:S11]  /*0c10*/  DFMA R22, R22, R10, R8 ;  /* 0x0000000a1616722b */ /* 0x000fd60000000008 */
.L_x_7:
[----:B------:R-:W-:Y:S05]  /*0c20*/  BRA.U !UP1, `(.L_x_5) ;  /* 0x0000000109387547 */ /* 0x000fea000b800000 */
[C---:B------:R-:W-:Y:S01]  /*0c30*/  IMAD R26, R7.reuse, 0x10, R0 ;  /* 0x00000010071a7824 */ /* 0x040fe200078e0200 */
[----:B------:R-:W-:Y:S01]  /*0c40*/  UISETP.NE.AND UP0, UPT, UR9, 0x1, UPT ;  /* 0x000000010900788c */ /* 0x000fe2000bf05270 */
[----:B------:R-:W-:-:S03]  /*0c50*/  IMAD R7, R7, 0x8, R6 ;  /* 0x0000000807077824 */ /* 0x000fc600078e0206 */
[----:B0-----:R-:W-:Y:S04]  /*0c60*/  LDS.64 R12, [R26] ;  /* 0x000000001a0c7984 */ /* 0x001fe80000000a00 */
[----:B------:R-:W0:Y:S02]  /*0c70*/  LDS.128 R8, [R7] ;  /* 0x0000000007087984 */ /* 0x000e240000000c00 */
[----:B0-----:R-:W-:Y:S01]  /*0c80*/  DFMA R22, R8, R12, R22 ;  /* 0x0000000c0816722b */ /* 0x001fe20000000016 */
[----:B------:R-:W-:Y:S10]  /*0c90*/  BRA.U !UP0, `(.L_x_5) ;  /* 0x00000001081c7547 */ /* 0x000ff4000b800000 */
[----:B------:R-:W-:Y:S01]  /*0ca0*/  UISETP.NE.AND UP0, UPT, UR9, 0x2, UPT ;  /* 0x000000020900788c */ /* 0x000fe2000bf05270 */
[----:B------:R-:W0:Y:S05]  /*0cb0*/  LDS.64 R24, [R26+0x10] ;  /* 0x000010001a187984 */ /* 0x000e2a0000000a00 */
[----:B------:R-:W-:-:S13]  /*0cc0*/  PLOP3.LUT P0, PT, PT, PT, UP0, 0x80, 0x8 ;  /* 0x000000000008781c */ /* 0x000fda0003f0f008 */
[----:B------:R-:W-:Y:S04]  /*0cd0*/  @P0 LDS.64 R8, [R7+0x10] ;  /* 0x0000100007080984 */ /* 0x000fe80000000a00 */
[----:B------:R-:W1:Y:S01]  /*0ce0*/  @P0 LDS.64 R12, [R26+0x20] ;  /* 0x000020001a0c0984 */ /* 0x000e620000000a00 */
[----:B0-----:R-:W-:-:S08]  /*0cf0*/  DFMA R22, R24, R10, R22 ;  /* 0x0000000a1816722b */ /* 0x001fd00000000016 */
[----:B-1----:R-:W-:-:S11]  /*0d00*/  @P0 DFMA R22, R8, R12, R22 ;  /* 0x0000000c0816022b */ /* 0x002fd60000000016 */
.L_x_5:
[----:B------:R-:W-:Y:S01]  /*0d10*/  UIADD3 UR4, UPT, UPT, UR4, 0x1, URZ ;  /* 0x0000000104047890 */ /* 0x000fe2000fffe0ff */
[----:B------:R-:W-:Y:S05]  /*0d20*/  BAR.SYNC.DEFER_BLOCKING 0x0 ;  /* 0x0000000000007b1d */ /* 0x000fea0000010000 */
[----:B------:R-:W-:-:S04]  /*0d30*/  ISETP.GT.U32.AND P0, PT, R20, UR4, PT ;  /* 0x0000000414007c0c */ /* 0x000fc8000bf04070 */
[----:B------:R-:W-:-:S13]  /*0d40*/  ISETP.GT.U32.AND.EX P0, PT, R21, RZ, PT, P0 ;  /* 0x000000ff1500720c */ /* 0x000fda0003f04100 */
[----:B------:R-:W-:Y:S05]  /*0d50*/  @P0 BRA `(.L_x_8) ;  /* 0xfffffff400b40947 */ /* 0x000fea000383ffff */
.L_x_0:
[----:B---3--:R-:W1:Y:S01]  /*0d60*/  S2R R5, SR_TID.X ;  /* 0x0000000000057919 */ /* 0x008e620000002100 */
[----:B------:R-:W2:Y:S01]  /*0d70*/  LDCU.64 UR4, c[0x0][0x3a8] ;  /* 0x00007500ff0477ac */ /* 0x000ea20008000a00 */
[----:B------:R-:W-:Y:S02]  /*0d80*/  VIADD R2, R18, UR6 ;  /* 0x0000000612027c36 */ /* 0x000fe40008000000 */
[----:B------:R-:W-:Y:S01]  /*0d90*/  IMAD.MOV.U32 R3, RZ, RZ, RZ ;  /* 0x000000ffff037224 */ /* 0x000fe200078e00ff */
[----:B------:R-:W-:Y:S01]  /*0da0*/  UIMAD.WIDE.U32 UR20, UR15, UR16, URZ ;  /* 0x000000100f1472a5 */ /* 0x000fe2000f8e00ff */
[----:B------:R-:W0:Y:S05]  /*0db0*/  LDCU.64 UR18, c[0x0][0x390] ;  /* 0x00007200ff1277ac */ /* 0x000e2a0008000a00 */
[----:B-1----:R-:W-:-:S04]  /*0dc0*/  IADD3 R5, P0, PT, R5, UR20, RZ ;  /* 0x0000001405057c10 */ /* 0x002fc8000ff1e0ff */
[----:B------:R-:W-:Y:S01]  /*0dd0*/  IADD3.X R0, PT, PT, RZ, UR21, RZ, P0, !PT ;  /* 0x00000015ff007c10 */ /* 0x000fe200087fe4ff */
[----:B--2---:R-:W-:-:S04]  /*0de0*/  IMAD.WIDE.U32 R2, R5, UR4, R2 ;  /* 0x0000000405027c25 */ /* 0x004fc8000f8e0002 */
[----:B------:R-:W-:Y:S01]  /*0df0*/  IMAD R0, R0, UR4, RZ ;  /* 0x0000000400007c24 */ /* 0x000fe2000f8e02ff */
[----:B0-----:R-:W-:-:S03]  /*0e00*/  LEA R4, P0, R2, UR18, 0x3 ;  /* 0x0000001202047c11 */ /* 0x001fc6000f8018ff */
[----:B------:R-:W-:-:S05]  /*0e10*/  IMAD R5, R5, UR5, R0 ;  /* 0x0000000505057c24 */ /* 0x000fca000f8e0200 */
[----:B------:R-:W-:-:S04]  /*0e20*/  IADD3 R3, PT, PT, R3, R5, RZ ;  /* 0x0000000503037210 */ /* 0x000fc80007ffe0ff */
[----:B------:R-:W-:-:S05]  /*0e30*/  LEA.HI.X R5, R2, UR19, R3, 0x3, P0 ;  /* 0x0000001302057c11 */ /* 0x000fca00080f1c03 */
[----:B------:R-:W-:Y:S01]  /*0e40*/  STG.E.64 desc[UR12][R4.64], R22 ;  /* 0x0000001604007986 */ /* 0x000fe2000c101b0c */
[----:B------:R-:W-:Y:S05]  /*0e50*/  EXIT ;  /* 0x000000000000794d */ /* 0x000fea0003800000 */
        .weak           $__internal_0_$__cuda_sm20_div_s64
        .type           $__internal_0_$__cuda_sm20_div_s64,@function
        .size           $__internal_0_$__cuda_sm20_div_s64,(.L_x_10 - $__internal_0_$__cuda_sm20_div_s64)
$__internal_0_$__cuda_sm20_div_s64:
[----:B------:R-:W-:Y:S01]  /*0e60*/  UMOV UR4, UR8 ;  /* 0x0000000800047c82 */ /* 0x000fe20008000000 */
[----:B------:R-:W-:Y:S02]  /*0e70*/  UMOV UR5, URZ ;  /* 0x000000ff00057c82 */ /* 0x000fe40008000000 */
[----:B------:R-:W0:Y:S08]  /*0e80*/  I2F.U64.RP R4, UR4 ;  /* 0x0000000400047d12 */ /* 0x000e300008309000 */
[----:B0-----:R-:W0:Y:S02]  /*0e90*/  MUFU.RCP R4, R4 ;  /* 0x0000000400047308 */ /* 0x001e240000001000 */
[----:B0-----:R-:W-:-:S06]  /*0ea0*/  VIADD R6, R4, 0x1ffffffe ;  /* 0x1ffffffe04067836 */ /* 0x001fcc0000000000 */
[----:B------:R-:W0:Y:S02]  /*0eb0*/  F2I.U64.TRUNC R6, R6 ;  /* 0x0000000600067311 */ /* 0x000e24000020d800 */
[----:B0-----:R-:W-:-:S04]  /*0ec0*/  IMAD.WIDE.U32 R2, R6, UR8, RZ ;  /* 0x0000000806027c25 */ /* 0x001fc8000f8e00ff */
[----:B------:R-:W-:Y:S01]  /*0ed0*/  IMAD R3, R7, UR8, R3 ;  /* 0x0000000807037c24 */ /* 0x000fe2000f8e0203 */
[----:B------:R-:W-:-:S05]  /*0ee0*/  IADD3 R9, P0, PT, RZ, -R2, RZ ;  /* 0x80000002ff097210 */ /* 0x000fca0007f1e0ff */
[----:B------:R-:W-:-:S04]  /*0ef0*/  IMAD.HI.U32 R2, R6, R9, RZ ;  /* 0x0000000906027227 */ /* 0x000fc800078e00ff */
[----:B------:R-:W-:Y:S01]  /*0f00*/  IMAD.X R11, RZ, RZ, ~R3, P0 ;  /* 0x000000ffff0b7224 */ /* 0x000fe200000e0e03 */
[----:B------:R-:W-:-:S03]  /*0f10*/  MOV R3, R6 ;  /* 0x0000000600037202 */ /* 0x000fc60000000f00 */
[-C--:B------:R-:W-:Y:S02]  /*0f20*/  IMAD R13, R7, R11.reuse, RZ ;  /* 0x0000000b070d7224 */ /* 0x080fe400078e02ff */
[----:B------:R-:W-:-:S04]  /*0f30*/  IMAD.WIDE.U32 R2, P0, R6, R11, R2 ;  /* 0x0000000b06027225 */ /* 0x000fc80007800002 */
[----:B------:R-:W-:-:S04]  /*0f40*/  IMAD.HI.U32 R11, R7, R11, RZ ;  /* 0x0000000b070b7227 */ /* 0x000fc800078e00ff */
[----:B------:R-:W-:-:S04]  /*0f50*/  IMAD.HI.U32 R2, P1, R7, R9, R2 ;  /* 0x0000000907027227 */ /* 0x000fc80007820002 */
[----:B------:R-:W-:Y:S01]  /*0f60*/  IMAD.X R4, R11, 0x1, R7, P0 ;  /* 0x000000010b047824 */ /* 0x000fe200000e0607 */
[----:B------:R-:W-:Y:S02]  /*0f70*/  IADD3 R9, P2, PT, R13, R2, RZ ;  /* 0x000000020d097210 */ /* 0x000fe40007f5e0ff */
[----:B------:R-:W0:Y:S02]  /*0f80*/  LDC.64 R2, c[0x0][0x3a0] ;  /* 0x0000e800ff027b82 */ /* 0x000e240000000a00 */
[----:B------:R-:W-:Y:S01]  /*0f90*/  IADD3.X R11, PT, PT, RZ, RZ, R4, P2, P1 ;  /* 0x000000ffff0b7210 */ /* 0x000fe200017e2404 */
[----:B------:R-:W-:-:S03]  /*0fa0*/  IMAD.WIDE.U32 R6, R9, UR8, RZ ;  /* 0x0000000809067c25 */ /* 0x000fc6000f8e00ff */
[----:B------:R-:W-:Y:S01]  /*0fb0*/  IADD3 R13, P0, PT, RZ, -R6, RZ ;  /* 0x80000006ff0d7210 */ /* 0x000fe20007f1e0ff */
[----:B------:R-:W-:-:S04]  /*0fc0*/  IMAD R6, R11, UR8, R7 ;  /* 0x000000080b067c24 */ /* 0x000fc8000f8e0207 */
[----:B------:R-:W-:-:S04]  /*0fd0*/  IMAD.HI.U32 R8, R9, R13, RZ ;  /* 0x0000000d09087227 */ /* 0x000fc800078e00ff */
[----:B------:R-:W-:-:S04]  /*0fe0*/  IMAD.X R6, RZ, RZ, ~R6, P0 ;  /* 0x000000ffff067224 */ /* 0x000fc800000e0e06 */
[----:B------:R-:W-:Y:S01]  /*0ff0*/  IMAD.WIDE.U32 R8, P0, R9, R6, R8 ;  /* 0x0000000609087225 */ /* 0x000fe20007800008 */
[----:B0-----:R-:W-:-:S03]  /*1000*/  ISETP.GE.AND P1, PT, R3, RZ, PT ;  /* 0x000000ff0300720c */ /* 0x001fc60003f26270 */
[C---:B------:R-:W-:Y:S01]  /*1010*/  IMAD R4, R11.reuse, R6, RZ ;  /* 0x000000060b047224 */ /* 0x040fe200078e02ff */
[----:B------:R-:W-:Y:S01]  /*1020*/  IADD3 R7, P4, PT, RZ, -R2, RZ ;  /* 0x80000002ff077210 */ /* 0x000fe20007f9e0ff */
[----:B------:R-:W-:-:S03]  /*1030*/  IMAD.HI.U32 R9, P2, R11, R13, R8 ;  /* 0x0000000d0b097227 */ /* 0x000fc60007840008 */
[----:B------:R-:W-:Y:S01]  /*1040*/  SEL R2, R7, R2, !P1 ;  /* 0x0000000207027207 */ /* 0x000fe20004800000 */
[----:B------:R-:W-:Y:S01]  /*1050*/  IMAD.HI.U32 R6, R11, R6, RZ ;  /* 0x000000060b067227 */ /* 0x000fe200078e00ff */
[----:B------:R-:W-:Y:S02]  /*1060*/  IADD3 R9, P3, PT, R4, R9, RZ ;  /* 0x0000000904097210 */ /* 0x000fe40007f7e0ff */
[-C--:B------:R-:W-:Y:S01]  /*1070*/  IADD3.X R8, PT, PT, RZ, ~R3.reuse, RZ, P4, !PT ;  /* 0x80000003ff087210 */ /* 0x080fe200027fe4ff */
[----:B------:R-:W-:Y:S02]  /*1080*/  IMAD.X R11, R6, 0x1, R11, P0 ;  /* 0x00000001060b7824 */ /* 0x000fe400000e060b */
[----:B------:R-:W-:Y:S01]  /*1090*/  IMAD.HI.U32 R6, R9, R2, RZ ;  /* 0x0000000209067227 */ /* 0x000fe200078e00ff */
[----:B------:R-:W-:Y:S02]  /*10a0*/  SEL R8, R8, R3, !P1 ;  /* 0x0000000308087207 */ /* 0x000fe40004800000 */
[----:B------:R-:W-:Y:S01]  /*10b0*/  IADD3.X R11, PT, PT, RZ, RZ, R11, P3, P2 ;  /* 0x000000ffff0b7210 */ /* 0x000fe20001fe440b */
[----:B------:R-:W-:-:S02]  /*10c0*/  IMAD.MOV.U32 R7, RZ, RZ, RZ ;  /* 0x000000ffff077224 */ /* 0x000fc400078e00ff */
[----:B------:R-:W-:-:S04]  /*10d0*/  IMAD.WIDE.U32 R6, R9, R8, R6 ;  /* 0x0000000809067225 */ /* 0x000fc800078e0006 */
[C---:B------:R-:W-:Y:S02]  /*10e0*/  IMAD R9, R11.reuse, R8, RZ ;  /* 0x000000080b097224 */ /* 0x040fe400078e02ff */
[----:B------:R-:W-:-:S04]  /*10f0*/  IMAD.HI.U32 R4, P0, R11, R2, R6 ;  /* 0x000000020b047227 */ /* 0x000fc80007800006 */
[----:B------:R-:W-:Y:S01]  /*1100*/  IMAD.HI.U32 R3, R11, R8, RZ ;  /* 0x000000080b037227 */ /* 0x000fe200078e00ff */
[----:B------:R-:W-:-:S04]  /*1110*/  IADD3 R4, P2, PT, R9, R4, RZ ;  /* 0x0000000409047210 */ /* 0x000fc80007f5e0ff */
[----:B------:R-:W-:Y:S01]  /*1120*/  IADD3.X R3, PT, PT, R3, RZ, RZ, P0, !PT ;  /* 0x000000ff03037210 */ /* 0x000fe200007fe4ff */
[----:B------:R-:W-:-:S04]  /*1130*/  IMAD.WIDE.U32 R6, R4, UR8, RZ ;  /* 0x0000000804067c25 */ /* 0x000fc8000f8e00ff */
[----:B------:R-:W-:Y:S01]  /*1140*/  IMAD.X R3, RZ, RZ, R3, P2 ;  /* 0x000000ffff037224 */ /* 0x000fe200010e0603 */
[----:B------:R-:W-:-:S03]  /*1150*/  IADD3 R9, P0, PT, -R6, R2, RZ ;  /* 0x0000000206097210 */ /* 0x000fc60007f1e1ff */
[----:B------:R-:W-:Y:S01]  /*1160*/  IMAD R7, R3, UR8, R7 ;  /* 0x0000000803077c24 */ /* 0x000fe2000f8e0207 */
[----:B------:R-:W-:-:S03]  /*1170*/  IADD3 R6, P2, PT, R9, -UR8, RZ ;  /* 0x8000000809067c10 */ /* 0x000fc6000ff5e0ff */
[----:B------:R-:W-:Y:S01]  /*1180*/  IMAD.X R11, R8, 0x1, ~R7, P0 ;  /* 0x00000001080b7824 */ /* 0x000fe200000e0e07 */
[----:B------:R-:W-:Y:S02]  /*1190*/  ISETP.GE.U32.AND P0, PT, R9, UR8, PT ;  /* 0x0000000809007c0c */ /* 0x000fe4000bf06070 */
[----:B------:R-:W-:Y:S02]  /*11a0*/  IADD3 R7, P3, PT, R4, 0x1, RZ ;  /* 0x0000000104077810 */ /* 0x000fe40007f7e0ff */
[C---:B------:R-:W-:Y:S02]  /*11b0*/  ISETP.GE.U32.AND.EX P0, PT, R11.reuse, RZ, PT, P0 ;  /* 0x000000ff0b00720c */ /* 0x040fe40003f06100 */
[----:B------:R-:W-:Y:S02]  /*11c0*/  IADD3.X R8, PT, PT, R11, -0x1, RZ, P2, !PT ;  /* 0xffffffff0b087810 */ /* 0x000fe400017fe4ff */
[----:B------:R-:W-:Y:S02]  /*11d0*/  SEL R6, R6, R9, P0 ;  /* 0x0000000906067207 */ /* 0x000fe40000000000 */
[----:B------:R-:W-:-:S02]  /*11e0*/  IADD3.X R2, PT, PT, RZ, R3, RZ, P3, !PT ;  /* 0x00000003ff027210 */ /* 0x000fc40001ffe4ff */
[----:B------:R-:W-:Y:S02]  /*11f0*/  SEL R7, R7, R4, P0 ;  /* 0x0000000407077207 */ /* 0x000fe40000000000 */
[----:B------:R-:W-:Y:S02]  /*1200*/  SEL R8, R8, R11, P0 ;  /* 0x0000000b08087207 */ /* 0x000fe40000000000 */
[----:B------:R-:W-:Y:S02]  /*1210*/  ISETP.GE.U32.AND P2, PT, R6, UR8, PT ;  /* 0x0000000806007c0c */ /* 0x000fe4000bf46070 */
[----:B------:R-:W-:Y:S02]  /*1220*/  SEL R2, R2, R3, P0 ;  /* 0x0000000302027207 */ /* 0x000fe40000000000 */
[----:B------:R-:W-:Y:S02]  /*1230*/  IADD3 R20, P3, PT, R7, 0x1, RZ ;  /* 0x0000000107147810 */ /* 0x000fe40007f7e0ff */
[----:B------:R-:W-:-:S03]  /*1240*/  ISETP.GE.U32.AND.EX P0, PT, R8, RZ, PT, P2 ;  /* 0x000000ff0800720c */ /* 0x000fc60003f06120 */
[----:B------:R-:W-:Y:S01]  /*1250*/  IMAD.X R21, RZ, RZ, R2, P3 ;  /* 0x000000ffff157224 */ /* 0x000fe200018e0602 */
[----:B------:R-:W-:-:S04]  /*1260*/  SEL R20, R20, R7, P0 ;  /* 0x0000000714147207 */ /* 0x000fc80000000000 */
[----:B------:R-:W-:Y:S02]  /*1270*/  SEL R21, R21, R2, P0 ;  /* 0x0000000215157207 */ /* 0x000fe40000000000 */
[-C--:B------:R-:W-:Y:S02]  /*1280*/  IADD3 R3, P2, PT, RZ, -R20.reuse, RZ ;  /* 0x80000014ff037210 */ /* 0x080fe40007f5e0ff */
[----:B------:R-:W-:Y:S02]  /*1290*/  ISETP.NE.U32.AND P0, PT, RZ, UR8, PT ;  /* 0x00000008ff007c0c */ /* 0x000fe4000bf05070 */
[----:B------:R-:W-:Y:S01]  /*12a0*/  SEL R20, R3, R20, !P1 ;  /* 0x0000001403147207 */ /* 0x000fe20004800000 */
[----:B------:R-:W-:Y:S01]  /*12b0*/  IMAD.X R2, RZ, RZ, ~R21, P2 ;  /* 0x000000ffff027224 */ /* 0x000fe200010e0e15 */
[----:B------:R-:W-:Y:S01]  /*12c0*/  ISETP.NE.AND.EX P0, PT, RZ, RZ, PT, P0 ;  /* 0x000000ffff00720c */ /* 0x000fe20003f05300 */
[----:B------:R-:W-:-:S03]  /*12d0*/  IMAD.MOV.U32 R3, RZ, RZ, 0x0 ;  /* 0x00000000ff037424 */ /* 0x000fc600078e00ff */
[----:B------:R-:W-:Y:S02]  /*12e0*/  SEL R21, R2, R21, !P1 ;  /* 0x0000001502157207 */ /* 0x000fe40004800000 */
[----:B------:R-:W-:Y:S02]  /*12f0*/  MOV R2, R0 ;  /* 0x0000000000027202 */ /* 0x000fe40000000f00 */
[----:B------:R-:W-:Y:S02]  /*1300*/  SEL R20, R20, 0xffffffff, P0 ;  /* 0xffffffff14147807 */ /* 0x000fe40000000000 */
[----:B------:R-:W-:Y:S01]  /*1310*/  SEL R21, R21, 0xffffffff, P0 ;  /* 0xffffffff15157807 */ /* 0x000fe20000000000 */
[----:B------:R-:W-:Y:S06]  /*1320*/  RET.REL.NODEC R2 `(_Z10MatrixMultPdS_S_llli) ;  /* 0xffffffec02347950 */ /* 0x000fec0003c3ffff */
.L_x_9:
[----:B------:R-:W-:-:S00]  /*1330*/  BRA `(.L_x_9) ;  /* 0xfffffffc00fc7947 */ /* 0x000fc0000383ffff */
[----:B------:R-:W-:-:S00]  /*1340*/  NOP ;  /* 0x0000000000007918 */ /* 0x000fc00000000000 */
        /* <DEDUP_REMOVED lines=11> */
.L_x_10:


//--------------------- .nv.shared._Z10MatrixMultPdS_S_llli --------------------------
	.section	.nv.shared._Z10MatrixMultPdS_S_llli,"aw",@nobits
	.sectionflags	@""
	.align	8
.nv.shared._Z10MatrixMultPdS_S_llli:
	.zero		1088


//--------------------- .nv.shared.reserved.0     --------------------------
	.section	.nv.shared.reserved.0,"aw",@nobits
	.weak		__nv_reservedSMEM_offset_0_alias
	.size		__nv_reservedSMEM_offset_0_alias, 0, 64
	.other		__nv_reservedSMEM_offset_0_alias,@"STO_CUDA_RESERVED_SHARED STV_DEFAULT"
__nv_reservedSMEM_offset_0_alias:
	.zero		0
	.zero		64


//--------------------- .nv.constant0._Z10MatrixMultPdS_S_llli --------------------------
	.section	.nv.constant0._Z10MatrixMultPdS_S_llli,"a",@progbits
	.sectionflags	@""
	.align	4
.nv.constant0._Z10MatrixMultPdS_S_llli:
	.zero		948


//--------------------- SYMBOLS --------------------------

	.type		.nv.reservedSmem.offset0,@object
	.size		.nv.reservedSmem.offset0,0x4
	.type		.nv.reservedSmem.cap,@object
	.size		.nv.reservedSmem.cap,0x4
